	.headerflags	@"EF_CUDA_TEXMODE_UNIFIED EF_CUDA_64BIT_ADDRESS EF_CUDA_ACCELERATORS EF_CUDA_SM90 EF_CUDA_VIRTUAL_SM(EF_CUDA_SM90)"
	.elftype	@"ET_EXEC"


//--------------------- .nv.info                  --------------------------
	.section	.nv.info,"",@"SHT_CUDA_INFO"
	.align	4


	//----- nvinfo : EIATTR_REGCOUNT
	.align		4
        /*0000*/ 	.byte	0x04, 0x2f
        /*0002*/ 	.short	(.L_1 - .L_0)
	.align		4
.L_0:
        /*0004*/ 	.word	index@(triton_poi_fused_max_pool2d_with_indices_35)
        /*0008*/ 	.word	0x00000055


	//----- nvinfo : EIATTR_MIN_STACK_SIZE
	.align		4
.L_1:
        /*000c*/ 	.byte	0x04, 0x12
        /*000e*/ 	.short	(.L_3 - .L_2)
	.align		4
.L_2:
        /*0010*/ 	.word	index@(triton_poi_fused_max_pool2d_with_indices_35)
        /*0014*/ 	.word	0x00000000


	//----- nvinfo : EIATTR_FRAME_SIZE
	.align		4
.L_3:
        /*0018*/ 	.byte	0x04, 0x11
        /*001a*/ 	.short	(.L_5 - .L_4)
	.align		4
.L_4:
        /*001c*/ 	.word	index@(triton_poi_fused_max_pool2d_with_indices_35)
        /*0020*/ 	.word	0x00000000


	//----- nvinfo : EIATTR_MIN_STACK_SIZE
	.align		4
.L_5:
        /*0024*/ 	.byte	0x04, 0x12
        /*0026*/ 	.short	(.L_7 - .L_6)
	.align		4
.L_6:
        /*0028*/ 	.word	index@(triton_poi_fused_max_pool2d_with_indices_35)
        /*002c*/ 	.word	0x00000000
.L_7:


//--------------------- .nv.info.triton_poi_fused_max_pool2d_with_indices_35 --------------------------
	.section	.nv.info.triton_poi_fused_max_pool2d_with_indices_35,"",@"SHT_CUDA_INFO"
	.sectionflags	@""
	.align	4


	//----- nvinfo : EIATTR_CUDA_API_VERSION
	.align		4
        /*0000*/ 	.byte	0x04, 0x37
        /*0002*/ 	.short	(.L_9 - .L_8)
.L_8:
        /*0004*/ 	.word	0x0000007c


	//----- nvinfo : EIATTR_KPARAM_INFO
	.align		4
.L_9:
        /*0008*/ 	.byte	0x04, 0x17
        /*000a*/ 	.short	(.L_11 - .L_10)
.L_10:
        /*000c*/ 	.word	0x00000000
        /*0010*/ 	.short	0x0004
        /*0012*/ 	.short	0x001c
        /*0014*/ 	.byte	0x00, 0xf0, 0x11, 0x00


	//----- nvinfo : EIATTR_KPARAM_INFO
	.align		4
.L_11:
        /*0018*/ 	.byte	0x04, 0x17
        /*001a*/ 	.short	(.L_13 - .L_12)
.L_12:
        /*001c*/ 	.word	0x00000000
        /*0020*/ 	.short	0x0003
        /*0022*/ 	.short	0x0018
        /*0024*/ 	.byte	0x00, 0xf0, 0x11, 0x00


	//----- nvinfo : EIATTR_KPARAM_INFO
	.align		4
.L_13:
        /*0028*/ 	.byte	0x04, 0x17
        /*002a*/ 	.short	(.L_15 - .L_14)
.L_14:
        /*002c*/ 	.word	0x00000000
        /*0030*/ 	.short	0x0002
        /*0032*/ 	.short	0x0010
        /*0034*/ 	.byte	0x00, 0xf4, 0x21, 0x00


	//----- nvinfo : EIATTR_KPARAM_INFO
	.align		4
.L_15:
        /*0038*/ 	.byte	0x04, 0x17
        /*003a*/ 	.short	(.L_17 - .L_16)
.L_16:
        /*003c*/ 	.word	0x00000000
        /*0040*/ 	.short	0x0001
        /*0042*/ 	.short	0x0008
        /*0044*/ 	.byte	0x00, 0xf4, 0x21, 0x00


	//----- nvinfo : EIATTR_KPARAM_INFO
	.align		4
.L_17:
        /*0048*/ 	.byte	0x04, 0x17
        /*004a*/ 	.short	(.L_19 - .L_18)
.L_18:
        /*004c*/ 	.word	0x00000000
        /*0050*/ 	.short	0x0000
        /*0052*/ 	.short	0x0000
        /*0054*/ 	.byte	0x00, 0xf4, 0x21, 0x00


	//----- nvinfo : EIATTR_SPARSE_MMA_MASK
	.align		4
.L_19:
        /*0058*/ 	.byte	0x03, 0x50
        /*005a*/ 	.short	0x0000


	//----- nvinfo : EIATTR_MAXREG_COUNT
	.align		4
        /*005c*/ 	.byte	0x03, 0x1b
        /*005e*/ 	.short	0x00ff


	//----- nvinfo : EIATTR_EXIT_INSTR_OFFSETS
	.align		4
        /*0060*/ 	.byte	0x04, 0x1c
        /*0062*/ 	.short	(.L_21 - .L_20)


	//   ....[0]....
.L_20:
        /*0064*/ 	.word	0x00002b40


	//   ....[1]....
        /*0068*/ 	.word	0x00002b60


	//----- nvinfo : EIATTR_REQNTID
	.align		4
.L_21:
        /*006c*/ 	.byte	0x04, 0x10
        /*006e*/ 	.short	(.L_23 - .L_22)
.L_22:
        /*0070*/ 	.word	0x00000080
        /*0074*/ 	.word	0x00000001
        /*0078*/ 	.word	0x00000001


	//----- nvinfo : EIATTR_CBANK_PARAM_SIZE
	.align		4
.L_23:
        /*007c*/ 	.byte	0x03, 0x19
        /*007e*/ 	.short	0x0020


	//----- nvinfo : EIATTR_PARAM_CBANK
	.align		4
        /*0080*/ 	.byte	0x04, 0x0a
        /*0082*/ 	.short	(.L_25 - .L_24)
	.align		4
.L_24:
        /*0084*/ 	.word	index@(.nv.constant0.triton_poi_fused_max_pool2d_with_indices_35)
        /*0088*/ 	.short	0x0210
        /*008a*/ 	.short	0x0020


	//----- nvinfo : EIATTR_SW_WAR
	.align		4
.L_25:
        /*008c*/ 	.byte	0x04, 0x36
        /*008e*/ 	.short	(.L_27 - .L_26)
.L_26:
        /*0090*/ 	.word	0x00000008
.L_27:


//--------------------- .nv.callgraph             --------------------------
	.section	.nv.callgraph,"",@"SHT_CUDA_CALLGRAPH"
	.align	4
	.sectionentsize	8
	.align		4
        /*0000*/ 	.word	0x00000000
	.align		4
        /*0004*/ 	.word	0xffffffff
	.align		4
        /*0008*/ 	.word	0x00000000
	.align		4
        /*000c*/ 	.word	0xfffffffe
	.align		4
        /*0010*/ 	.word	0x00000000
	.align		4
        /*0014*/ 	.word	0xfffffffd
	.align		4
        /*0018*/ 	.word	0x00000000
	.align		4
        /*001c*/ 	.word	0xfffffffc


//--------------------- .text.triton_poi_fused_max_pool2d_with_indices_35 --------------------------
	.section	.text.triton_poi_fused_max_pool2d_with_indices_35,"ax",@progbits
	.sectionflags	@"SHF_BARRIERS=1"
	.align	128
        .global         triton_poi_fused_max_pool2d_with_indices_35
        .type           triton_poi_fused_max_pool2d_with_indices_35,@function
        .size           triton_poi_fused_max_pool2d_with_indices_35,(.L_x_1 - triton_poi_fused_max_pool2d_with_indices_35)
        .other          triton_poi_fused_max_pool2d_with_indices_35,@"STO_CUDA_ENTRY STV_DEFAULT"
triton_poi_fused_max_pool2d_with_indices_35:
.text.triton_poi_fused_max_pool2d_with_indices_35:
[----:B------:R-:W0:Y:S01]  /*0000*/  LDC R1, c[0x0][0x28] ;  /* 0x00000a00ff017b82 */ /* 0x000e220000000800 */
[----:B------:R-:W1:Y:S07]  /*0010*/  S2R R5, SR_TID.X ;  /* 0x0000000000057919 */ /* 0x000e6e0000002100 */
[----:B------:R-:W2:Y:S01]  /*0020*/  LDC.64 R32, c[0x0][0x210] ;  /* 0x00008400ff207b82 */ /* 0x000ea20000000a00 */
[----:B------:R-:W-:Y:S02]  /*0030*/  CS2R R16, SRZ ;  /* 0x0000000000107805 */ /* 0x000fe4000001ff00 */
[----:B------:R-:W-:Y:S01]  /*0040*/  CS2R R18, SRZ ;  /* 0x0000000000127805 */ /* 0x000fe2000001ff00 */
[----:B------:R-:W3:Y:S01]  /*0050*/  S2R R7, SR_CTAID.Y ;  /* 0x0000000000077919 */ /* 0x000ee20000002600 */
[----:B------:R-:W-:-:S02]  /*0060*/  CS2R R20, SRZ ;  /* 0x0000000000147805 */ /* 0x000fc4000001ff00 */
[----:B------:R-:W-:Y:S01]  /*0070*/  CS2R R22, SRZ ;  /* 0x0000000000167805 */ /* 0x000fe2000001ff00 */
[----:B------:R-:W-:Y:S01]  /*0080*/  ULDC.64 UR6, c[0x0][0x208] ;  /* 0x0000820000067ab9 */ /* 0x000fe20000000a00 */
[----:B------:R-:W4:Y:S01]  /*0090*/  S2R R6, SR_CTAID.X ;  /* 0x0000000000067919 */ /* 0x000f220000002500 */
[----:B-1----:R-:W-:Y:S01]  /*00a0*/  SHF.R.U32.HI R0, RZ, 0x2, R5 ;  /* 0x00000002ff007819 */ /* 0x002fe20000011605 */
[----:B---3--:R-:W-:-:S03]  /*00b0*/  IMAD.SHL.U32 R7, R7, 0x20, RZ ;  /* 0x0000002007077824 */ /* 0x008fc600078e00ff */
[----:B------:R-:W-:Y:S01]  /*00c0*/  SGXT.U32 R0, R0, 0x5 ;  /* 0x000000050000781a */ /* 0x000fe20000000000 */
[----:B----4-:R-:W-:-:S03]  /*00d0*/  IMAD.SHL.U32 R6, R6, 0x20, RZ ;  /* 0x0000002006067824 */ /* 0x010fc600078e00ff */
[----:B------:R-:W-:-:S05]  /*00e0*/  LOP3.LUT R3, R7, R0, RZ, 0xfc, !PT ;  /* 0x0000000007037212 */ /* 0x000fca00078efcff */
[----:B------:R-:W-:-:S04]  /*00f0*/  IMAD.HI R0, R3, 0x2aaaaaab, RZ ;  /* 0x2aaaaaab03007827 */ /* 0x000fc800078e02ff */
[----:B------:R-:W-:Y:S01]  /*0100*/  IMAD.HI R2, R3, 0x38e38e39, RZ ;  /* 0x38e38e3903027827 */ /* 0x000fe200078e02ff */
[----:B------:R-:W-:-:S04]  /*0110*/  LEA.HI R0, R0, R0, RZ, 0x1 ;  /* 0x0000000000007211 */ /* 0x000fc800078f08ff */
[----:B------:R-:W-:Y:S01]  /*0120*/  SHF.R.U32.HI R9, RZ, 0x1f, R2 ;  /* 0x0000001fff097819 */ /* 0x000fe20000011602 */
[----:B------:R-:W-:-:S03]  /*0130*/  IMAD.HI R4, R0, 0x2aaaaaab, RZ ;  /* 0x2aaaaaab00047827 */ /* 0x000fc600078e02ff */
[----:B------:R-:W-:Y:S01]  /*0140*/  LEA.HI.SX32 R39, R2, R9, 0x1d ;  /* 0x0000000902277211 */ /* 0x000fe200078feaff */
[----:B------:R-:W-:Y:S01]  /*0150*/  IMAD R2, R0, -0x6, R3 ;  /* 0xfffffffa00027824 */ /* 0x000fe200078e0203 */
[----:B------:R-:W-:Y:S01]  /*0160*/  LEA.HI R11, R4, R4, RZ, 0x1 ;  /* 0x00000004040b7211 */ /* 0x000fe200078f08ff */
[----:B------:R-:W-:Y:S02]  /*0170*/  IMAD.SHL.U32 R9, R5, 0x8, RZ ;  /* 0x0000000805097824 */ /* 0x000fe400078e00ff */
[----:B------:R-:W-:Y:S02]  /*0180*/  IMAD R8, R2, 0x280, RZ ;  /* 0x0000028002087824 */ /* 0x000fe400078e02ff */
[----:B------:R-:W-:Y:S01]  /*0190*/  IMAD R11, R11, -0x6, R0 ;  /* 0xfffffffa0b0b7824 */ /* 0x000fe200078e0200 */
[----:B------:R-:W-:Y:S01]  /*01a0*/  LOP3.LUT R2, R6, 0x18, R9, 0xf8, !PT ;  /* 0x0000001806027812 */ /* 0x000fe200078ef809 */
[----:B------:R-:W-:-:S03]  /*01b0*/  IMAD R39, R39, 0xd340, R8 ;  /* 0x0000d34027277824 */ /* 0x000fc600078e0208 */
[C---:B------:R-:W-:Y:S01]  /*01c0*/  ISETP.GE.AND P0, PT, R2.reuse, 0x140, PT ;  /* 0x000001400200780c */ /* 0x040fe20003f06270 */
[----:B------:R-:W-:Y:S02]  /*01d0*/  VIADD R29, R39, 0x140 ;  /* 0x00000140271d7836 */ /* 0x000fe40000000000 */
[C---:B------:R-:W-:Y:S01]  /*01e0*/  IMAD.IADD R0, R2.reuse, 0x1, R39 ;  /* 0x0000000102007824 */ /* 0x040fe200078e0227 */
[----:B------:R-:W-:Y:S01]  /*01f0*/  ISETP.LT.AND P0, PT, R3, 0x90, !P0 ;  /* 0x000000900300780c */ /* 0x000fe20004701270 */
[----:B------:R-:W-:Y:S02]  /*0200*/  IMAD.IADD R4, R2, 0x1, R29 ;  /* 0x0000000102047824 */ /* 0x000fe400078e021d */
[C---:B------:R-:W-:Y:S02]  /*0210*/  IMAD R9, R11.reuse, 0x2080, R0 ;  /* 0x000020800b097824 */ /* 0x040fe400078e0200 */
[----:B------:R-:W-:Y:S02]  /*0220*/  IMAD R13, R11, 0x2080, R4 ;  /* 0x000020800b0d7824 */ /* 0x000fe400078e0204 */
[----:B--2---:R-:W-:-:S04]  /*0230*/  IMAD.WIDE R8, R9, 0x4, R32 ;  /* 0x0000000409087825 */ /* 0x004fc800078e0220 */
[----:B------:R-:W-:Y:S02]  /*0240*/  IMAD.WIDE R12, R13, 0x4, R32 ;  /* 0x000000040d0c7825 */ /* 0x000fe400078e0220 */
[----:B------:R1:W2:Y:S02]  /*0250*/  @P0 LDG.E.EL.128 R16, desc[UR6][R8.64] ;  /* 0x0000000608100981 */ /* 0x0002a4000c2e1d00 */
[----:B------:R-:W-:Y:S02]  /*0260*/  VIADD R59, R39, 0x280 ;  /* 0x00000280273b7836 */ /* 0x000fe40000000000 */
[----:B------:R-:W2:Y:S01]  /*0270*/  @P0 LDG.E.EL.128 R20, desc[UR6][R12.64] ;  /* 0x000000060c140981 */ /* 0x000ea2000c2e1d00 */
[----:B------:R-:W-:Y:S01]  /*0280*/  CS2R R24, SRZ ;  /* 0x0000000000187805 */ /* 0x000fe2000001ff00 */
[----:B------:R-:W-:Y:S01]  /*0290*/  IMAD.IADD R0, R2, 0x1, R59 ;  /* 0x0000000102007824 */ /* 0x000fe200078e023b */
[----:B------:R-:W-:-:S03]  /*02a0*/  CS2R R26, SRZ ;  /* 0x00000000001a7805 */ /* 0x000fc6000001ff00 */
[----:B------:R-:W-:-:S04]  /*02b0*/  IMAD R15, R11, 0x2080, R0 ;  /* 0x000020800b0f7824 */ /* 0x000fc800078e0200 */
[----:B------:R-:W-:-:S05]  /*02c0*/  IMAD.WIDE R14, R15, 0x4, R32 ;  /* 0x000000040f0e7825 */ /* 0x000fca00078e0220 */
[----:B------:R3:W4:Y:S01]  /*02d0*/  @P0 LDG.E.EL.128 R24, desc[UR6][R14.64] ;  /* 0x000000060e180981 */ /* 0x000722000c2e1d00 */
[----:B------:R-:W-:-:S04]  /*02e0*/  VIADD R65, R39, 0x1040 ;  /* 0x0000104027417836 */ /* 0x000fc80000000000 */
[----:B------:R-:W-:-:S04]  /*02f0*/  IMAD.IADD R0, R2, 0x1, R65 ;  /* 0x0000000102007824 */ /* 0x000fc800078e0241 */
[----:B-1----:R-:W-:-:S04]  /*0300*/  IMAD R9, R11, 0x2080, R0 ;  /* 0x000020800b097824 */ /* 0x002fc800078e0200 */
[----:B------:R-:W-:Y:S01]  /*0310*/  IMAD.WIDE R8, R9, 0x4, R32 ;  /* 0x0000000409087825 */ /* 0x000fe200078e0220 */
[----:B--2---:R-:W-:Y:S02]  /*0320*/  FSETP.GT.AND P2, PT, R20, R16, PT ;  /* 0x000000101400720b */ /* 0x004fe40003f44000 */
[----:B------:R-:W-:Y:S02]  /*0330*/  FSETP.GT.AND P4, PT, R22, R18, PT ;  /* 0x000000121600720b */ /* 0x000fe40003f84000 */
[----:B------:R-:W-:Y:S02]  /*0340*/  FSETP.GT.AND P5, PT, R21, R17, PT ;  /* 0x000000111500720b */ /* 0x000fe40003fa4000 */
[----:B------:R-:W-:Y:S02]  /*0350*/  FSETP.NAN.AND P1, PT, R20, R20, PT ;  /* 0x000000141400720b */ /* 0x000fe40003f28000 */
[----:B------:R-:W-:Y:S02]  /*0360*/  FSETP.GT.AND P3, PT, R23, R19, PT ;  /* 0x000000131700720b */ /* 0x000fe40003f64000 */
[----:B------:R-:W-:-:S02]  /*0370*/  P2R R13, PR, RZ, 0x4 ;  /* 0x00000004ff0d7803 */ /* 0x000fc40000000000 */
[----:B---3--:R-:W-:Y:S02]  /*0380*/  P2R R15, PR, RZ, 0x8 ;  /* 0x00000008ff0f7803 */ /* 0x008fe40000000000 */
[----:B------:R-:W-:Y:S02]  /*0390*/  @!P2 SEL R20, R20, R16, P1 ;  /* 0x000000101414a207 */ /* 0x000fe40000800000 */
[C---:B------:R-:W-:Y:S02]  /*03a0*/  FSETP.NAN.AND P1, PT, R22.reuse, R22, PT ;  /* 0x000000161600720b */ /* 0x040fe40003f28000 */
[C---:B------:R-:W-:Y:S02]  /*03b0*/  FSETP.NAN.AND P2, PT, R21.reuse, R21, PT ;  /* 0x000000151500720b */ /* 0x040fe40003f48000 */
[----:B------:R-:W-:Y:S02]  /*03c0*/  @!P4 SEL R22, R22, R18, P1 ;  /* 0x000000121616c207 */ /* 0x000fe40000800000 */
[----:B------:R-:W-:-:S02]  /*03d0*/  @!P5 SEL R21, R21, R17, P2 ;  /* 0x000000111515d207 */ /* 0x000fc40001000000 */
[----:B----4-:R-:W-:Y:S02]  /*03e0*/  FSETP.NAN.AND P1, PT, R27, R27, PT ;  /* 0x0000001b1b00720b */ /* 0x010fe40003f28000 */
[----:B------:R-:W-:Y:S01]  /*03f0*/  FSETP.NAN.AND P2, PT, R23, R23, PT ;  /* 0x000000171700720b */ /* 0x000fe20003f48000 */
[----:B------:R-:W-:Y:S01]  /*0400*/  VIADD R71, R39, 0x1180 ;  /* 0x0000118027477836 */ /* 0x000fe20000000000 */
[----:B------:R-:W-:Y:S02]  /*0410*/  LOP3.LUT R50, R2, 0x4, RZ, 0xfc, !PT ;  /* 0x0000000402327812 */ /* 0x000fe400078efcff */
[----:B------:R-:W-:Y:S02]  /*0420*/  @!P3 SEL R23, R23, R19, P2 ;  /* 0x000000131717b207 */ /* 0x000fe40001000000 */
[----:B------:R-:W-:Y:S02]  /*0430*/  FSETP.GEU.AND P2, PT, R22, R26, PT ;  /* 0x0000001a1600720b */ /* 0x000fe40003f4e000 */
[----:B------:R-:W-:-:S02]  /*0440*/  FSETP.GEU.AND P3, PT, R23, R27, PT ;  /* 0x0000001b1700720b */ /* 0x000fc40003f6e000 */
[----:B------:R-:W-:Y:S02]  /*0450*/  P2R R19, PR, RZ, 0x4 ;  /* 0x00000004ff137803 */ /* 0x000fe40000000000 */
[----:B------:R-:W-:Y:S02]  /*0460*/  @!P1 SEL R27, R27, R23, !P3 ;  /* 0x000000171b1b9207 */ /* 0x000fe40005800000 */
[----:B------:R-:W-:Y:S01]  /*0470*/  FSETP.NAN.AND P1, PT, R26, R26, PT ;  /* 0x0000001a1a00720b */ /* 0x000fe20003f28000 */
[----:B------:R-:W-:Y:S01]  /*0480*/  IMAD.IADD R10, R2, 0x1, R71 ;  /* 0x00000001020a7824 */ /* 0x000fe200078e0247 */
[----:B------:R-:W-:Y:S01]  /*0490*/  P2R R12, PR, RZ, 0x8 ;  /* 0x00000008ff0c7803 */ /* 0x000fe20000000000 */
[C---:B------:R-:W-:Y:S01]  /*04a0*/  VIADD R55, R39.reuse, 0x12c0 ;  /* 0x000012c027377836 */ /* 0x040fe20000000000 */
[----:B------:R-:W-:Y:S01]  /*04b0*/  P2R R16, PR, RZ, 0x10 ;  /* 0x00000010ff107803 */ /* 0x000fe20000000000 */
[----:B------:R-:W-:Y:S01]  /*04c0*/  VIADD R69, R39, 0x2080 ;  /* 0x0000208027457836 */ /* 0x000fe20000000000 */
[----:B------:R-:W-:-:S07]  /*04d0*/  P2R R14, PR, RZ, 0x20 ;  /* 0x00000020ff0e7803 */ /* 0x000fce0000000000 */
[----:B------:R-:W-:Y:S02]  /*04e0*/  @!P1 SEL R26, R26, R22, !P2 ;  /* 0x000000161a1a9207 */ /* 0x000fe40005000000 */
[----:B------:R-:W-:Y:S02]  /*04f0*/  CS2R R22, SRZ ;  /* 0x0000000000167805 */ /* 0x000fe4000001ff00 */
[-C--:B------:R-:W-:Y:S02]  /*0500*/  FSETP.NAN.AND P1, PT, R25, R25.reuse, PT ;  /* 0x000000191900720b */ /* 0x080fe40003f28000 */
[----:B------:R-:W-:-:S04]  /*0510*/  FSETP.GEU.AND P2, PT, R21, R25, PT ;  /* 0x000000191500720b */ /* 0x000fc80003f4e000 */
[----:B------:R-:W-:-:S07]  /*0520*/  P2R R17, PR, RZ, 0x4 ;  /* 0x00000004ff117803 */ /* 0x000fce0000000000 */
[----:B------:R-:W-:Y:S02]  /*0530*/  @!P1 SEL R25, R25, R21, !P2 ;  /* 0x0000001519199207 */ /* 0x000fe40005000000 */
[-C--:B------:R-:W-:Y:S02]  /*0540*/  FSETP.NAN.AND P1, PT, R24, R24.reuse, PT ;  /* 0x000000181800720b */ /* 0x080fe40003f28000 */
[----:B------:R-:W-:-:S04]  /*0550*/  FSETP.GEU.AND P2, PT, R20, R24, PT ;  /* 0x000000181400720b */ /* 0x000fc80003f4e000 */
[----:B------:R-:W-:-:S07]  /*0560*/  P2R R18, PR, RZ, 0x4 ;  /* 0x00000004ff127803 */ /* 0x000fce0000000000 */
[----:B------:R-:W-:Y:S02]  /*0570*/  @!P1 SEL R24, R24, R20, !P2 ;  /* 0x0000001418189207 */ /* 0x000fe40005000000 */
[----:B------:R-:W-:-:S06]  /*0580*/  CS2R R20, SRZ ;  /* 0x0000000000147805 */ /* 0x000fcc000001ff00 */
[----:B------:R-:W2:Y:S01]  /*0590*/  @P0 LDG.E.EL.128 R20, desc[UR6][R8.64] ;  /* 0x0000000608140981 */ /* 0x000ea2000c2e1d00 */
[----:B------:R-:W-:-:S04]  /*05a0*/  IMAD R31, R11, 0x2080, R10 ;  /* 0x000020800b1f7824 */ /* 0x000fc800078e020a */
[----:B------:R-:W-:Y:S01]  /*05b0*/  IMAD.WIDE R30, R31, 0x4, R32 ;  /* 0x000000041f1e7825 */ /* 0x000fe200078e0220 */
[-C--:B--2---:R-:W-:Y:S02]  /*05c0*/  FSETP.NAN.AND P1, PT, R20, R20.reuse, PT ;  /* 0x000000141400720b */ /* 0x084fe40003f28000 */
[----:B------:R-:W-:-:S04]  /*05d0*/  FSETP.GEU.AND P2, PT, R24, R20, PT ;  /* 0x000000141800720b */ /* 0x000fc80003f4e000 */
[----:B------:R-:W-:-:S07]  /*05e0*/  P2R R9, PR, RZ, 0x4 ;  /* 0x00000004ff097803 */ /* 0x000fce0000000000 */
[----:B------:R-:W-:Y:S02]  /*05f0*/  @!P1 SEL R20, R20, R24, !P2 ;  /* 0x0000001814149207 */ /* 0x000fe40005000000 */
[-C--:B------:R-:W-:Y:S02]  /*0600*/  FSETP.NAN.AND P1, PT, R21, R21.reuse, PT ;  /* 0x000000151500720b */ /* 0x080fe40003f28000 */
[----:B------:R-:W-:-:S04]  /*0610*/  FSETP.GEU.AND P2, PT, R25, R21, PT ;  /* 0x000000151900720b */ /* 0x000fc80003f4e000 */
        /* <DEDUP_REMOVED lines=12> */
[----:B------:R-:W2:Y:S02]  /*06e0*/  @P0 LDG.E.EL.128 R24, desc[UR6][R30.64] ;  /* 0x000000061e180981 */ /* 0x000ea4000c2e1d00 */
[-C--:B--2---:R-:W-:Y:S02]  /*06f0*/  FSETP.NAN.AND P1, PT, R27, R27.reuse, PT ;  /* 0x0000001b1b00720b */ /* 0x084fe40003f28000 */
[----:B------:R-:W-:-:S04]  /*0700*/  FSETP.GEU.AND P2, PT, R23, R27, PT ;  /* 0x0000001b1700720b */ /* 0x000fc80003f4e000 */
[----:B------:R-:W-:-:S07]  /*0710*/  P2R R10, PR, RZ, 0x4 ;  /* 0x00000004ff0a7803 */ /* 0x000fce0000000000 */
[----:B------:R-:W-:Y:S02]  /*0720*/  @!P1 SEL R27, R27, R23, !P2 ;  /* 0x000000171b1b9207 */ /* 0x000fe40005000000 */
[-C--:B------:R-:W-:Y:S02]  /*0730*/  FSETP.NAN.AND P1, PT, R26, R26.reuse, PT ;  /* 0x0000001a1a00720b */ /* 0x080fe40003f28000 */
[----:B------:R-:W-:-:S04]  /*0740*/  FSETP.GEU.AND P2, PT, R22, R26, PT ;  /* 0x0000001a1600720b */ /* 0x000fc80003f4e000 */
[----:B------:R-:W-:-:S07]  /*0750*/  P2R R34, PR, RZ, 0x4 ;  /* 0x00000004ff227803 */ /* 0x000fce0000000000 */
[----:B------:R-:W-:Y:S01]  /*0760*/  @!P1 SEL R26, R26, R22, !P2 ;  /* 0x000000161a1a9207 */ /* 0x000fe20005000000 */
[----:B------:R-:W-:Y:S01]  /*0770*/  IMAD.IADD R22, R2, 0x1, R55 ;  /* 0x0000000102167824 */ /* 0x000fe200078e0237 */
[-C--:B------:R-:W-:Y:S02]  /*0780*/  FSETP.NAN.AND P1, PT, R25, R25.reuse, PT ;  /* 0x000000191900720b */ /* 0x080fe40003f28000 */
[----:B------:R-:W-:Y:S01]  /*0790*/  FSETP.GEU.AND P2, PT, R21, R25, PT ;  /* 0x000000191500720b */ /* 0x000fe20003f4e000 */
[----:B------:R-:W-:Y:S01]  /*07a0*/  IMAD R31, R11, 0x2080, R22 ;  /* 0x000020800b1f7824 */ /* 0x000fe200078e0216 */
[----:B------:R-:W-:Y:S02]  /*07b0*/  CS2R R22, SRZ ;  /* 0x0000000000167805 */ /* 0x000fe4000001ff00 */
[----:B------:R-:W-:Y:S01]  /*07c0*/  P2R R35, PR, RZ, 0x4 ;  /* 0x00000004ff237803 */ /* 0x000fe20000000000 */
[----:B------:R-:W-:-:S06]  /*07d0*/  IMAD.WIDE R30, R31, 0x4, R32 ;  /* 0x000000041f1e7825 */ /* 0x000fcc00078e0220 */
        /* <DEDUP_REMOVED lines=19> */
[----:B------:R-:W-:Y:S01]  /*0910*/  @!P1 SEL R22, R22, R26, !P2 ;  /* 0x0000001a16169207 */ /* 0x000fe20005000000 */
[----:B------:R-:W-:Y:S01]  /*0920*/  IMAD.IADD R26, R2, 0x1, R69 ;  /* 0x00000001021a7824 */ /* 0x000fe200078e0245 */
[-C--:B------:R-:W-:Y:S02]  /*0930*/  FSETP.NAN.AND P1, PT, R23, R23.reuse, PT ;  /* 0x000000171700720b */ /* 0x080fe40003f28000 */
[----:B------:R-:W-:Y:S01]  /*0940*/  FSETP.GEU.AND P2, PT, R27, R23, PT ;  /* 0x000000171b00720b */ /* 0x000fe20003f4e000 */
[----:B------:R-:W-:-:S03]  /*0950*/  IMAD R31, R11, 0x2080, R26 ;  /* 0x000020800b1f7824 */ /* 0x000fc600078e021a */
[----:B------:R-:W-:Y:S01]  /*0960*/  P2R R41, PR, RZ, 0x4 ;  /* 0x00000004ff297803 */ /* 0x000fe20000000000 */
[----:B------:R-:W-:-:S06]  /*0970*/  IMAD.WIDE R30, R31, 0x4, R32 ;  /* 0x000000041f1e7825 */ /* 0x000fcc00078e0220 */
[----:B------:R-:W-:Y:S02]  /*0980*/  @!P1 SEL R23, R23, R27, !P2 ;  /* 0x0000001b17179207 */ /* 0x000fe40005000000 */
[----:B------:R-:W-:-:S06]  /*0990*/  CS2R R26, SRZ ;  /* 0x00000000001a7805 */ /* 0x000fcc000001ff00 */
[----:B------:R-:W2:Y:S01]  /*09a0*/  @P0 LDG.E.EL.128 R24, desc[UR6][R30.64] ;  /* 0x000000061e180981 */ /* 0x000ea2000c2e1d00 */
[----:B------:R-:W-:Y:S01]  /*09b0*/  VIADD R63, R39, 0x21c0 ;  /* 0x000021c0273f7836 */ /* 0x000fe20000000000 */
        /* <DEDUP_REMOVED lines=21> */
[----:B------:R1:W2:Y:S01]  /*0b10*/  @P0 LDG.E.EL.128 R20, desc[UR6][R30.64] ;  /* 0x000000061e140981 */ /* 0x0002a2000c2e1d00 */
[----:B------:R-:W-:Y:S01]  /*0b20*/  IMAD.IADD R52, R50, 0x1, R29 ;  /* 0x0000000132347824 */ /* 0x000fe200078e021d */
[----:B------:R-:W-:-:S03]  /*0b30*/  CS2R R28, SRZ ;  /* 0x00000000001c7805 */ /* 0x000fc6000001ff00 */
[----:B------:R-:W-:-:S04]  /*0b40*/  IMAD R53, R11, 0x2080, R52 ;  /* 0x000020800b357824 */ /* 0x000fc800078e0234 */
[----:B------:R-:W-:-:S04]  /*0b50*/  IMAD.WIDE R52, R53, 0x4, R32 ;  /* 0x0000000435347825 */ /* 0x000fc800078e0220 */
[----:B-1----:R-:W-:-:S04]  /*0b60*/  IMAD.IADD R30, R50, 0x1, R39 ;  /* 0x00000001321e7824 */ /* 0x002fc800078e0227 */
[----:B------:R-:W-:Y:S01]  /*0b70*/  IMAD R57, R11, 0x2080, R30 ;  /* 0x000020800b397824 */ /* 0x000fe200078e021e */
[----:B------:R-:W-:-:S03]  /*0b80*/  CS2R R30, SRZ ;  /* 0x00000000001e7805 */ /* 0x000fc6000001ff00 */
[----:B------:R-:W-:-:S03]  /*0b90*/  IMAD.WIDE R56, R57, 0x4, R32 ;  /* 0x0000000439387825 */ /* 0x000fc600078e0220 */
[----:B------:R-:W3:Y:S01]  /*0ba0*/  @P0 LDG.E.EL.128 R28, desc[UR6][R52.64] ;  /* 0x00000006341c0981 */ /* 0x000ee2000c2e1d00 */
        /* <DEDUP_REMOVED lines=19> */
[C---:B---3--:R-:W-:Y:S02]  /*0ce0*/  FSETP.NAN.AND P1, PT, R28.reuse, R28, PT ;  /* 0x0000001c1c00720b */ /* 0x048fe40003f28000 */
[----:B--2---:R-:W-:-:S04]  /*0cf0*/  FSETP.GT.AND P2, PT, R28, R24, PT ;  /* 0x000000181c00720b */ /* 0x004fc80003f44000 */
[----:B------:R-:W-:-:S09]  /*0d00*/  P2R R51, PR, RZ, 0x4 ;  /* 0x00000004ff337803 */ /* 0x000fd20000000000 */
[----:B------:R-:W-:Y:S02]  /*0d10*/  @!P2 SEL R28, R28, R24, P1 ;  /* 0x000000181c1ca207 */ /* 0x000fe40000800000 */
[C---:B------:R-:W-:Y:S02]  /*0d20*/  FSETP.GT.AND P2, PT, R29.reuse, R25, PT ;  /* 0x000000191d00720b */ /* 0x040fe40003f44000 */
[----:B------:R-:W-:Y:S02]  /*0d30*/  FSETP.NAN.AND P1, PT, R29, R29, PT ;  /* 0x0000001d1d00720b */ /* 0x000fe40003f28000 */
[----:B------:R-:W-:-:S09]  /*0d40*/  P2R R52, PR, RZ, 0x4 ;  /* 0x00000004ff347803 */ /* 0x000fd20000000000 */
[----:B------:R-:W-:Y:S02]  /*0d50*/  @!P2 SEL R29, R29, R25, P1 ;  /* 0x000000191d1da207 */ /* 0x000fe40000800000 */
[C---:B------:R-:W-:Y:S02]  /*0d60*/  FSETP.GT.AND P2, PT, R30.reuse, R26, PT ;  /* 0x0000001a1e00720b */ /* 0x040fe40003f44000 */
[----:B------:R-:W-:Y:S02]  /*0d70*/  FSETP.NAN.AND P1, PT, R30, R30, PT ;  /* 0x0000001e1e00720b */ /* 0x000fe40003f28000 */
[----:B------:R-:W-:-:S09]  /*0d80*/  P2R R53, PR, RZ, 0x4 ;  /* 0x00000004ff357803 */ /* 0x000fd20000000000 */
[----:B------:R-:W-:Y:S02]  /*0d90*/  @!P2 SEL R30, R30, R26, P1 ;  /* 0x0000001a1e1ea207 */ /* 0x000fe40000800000 */
[C---:B------:R-:W-:Y:S01]  /*0da0*/  FSETP.GT.AND P2, PT, R31.reuse, R27, PT ;  /* 0x0000001b1f00720b */ /* 0x040fe20003f44000 */
[----:B------:R-:W-:Y:S01]  /*0db0*/  IMAD.IADD R26, R50, 0x1, R59 ;  /* 0x00000001321a7824 */ /* 0x000fe200078e023b */
[----:B------:R-:W-:-:S03]  /*0dc0*/  FSETP.NAN.AND P1, PT, R31, R31, PT ;  /* 0x0000001f1f00720b */ /* 0x000fc60003f28000 */
[----:B------:R-:W-:Y:S01]  /*0dd0*/  IMAD R59, R11, 0x2080, R26 ;  /* 0x000020800b3b7824 */ /* 0x000fe200078e021a */
[----:B------:R-:W-:-:S03]  /*0de0*/  CS2R R24, SRZ ;  /* 0x0000000000187805 */ /* 0x000fc6000001ff00 */
[----:B------:R-:W-:-:S04]  /*0df0*/  IMAD.WIDE R58, R59, 0x4, R32 ;  /* 0x000000043b3a7825 */ /* 0x000fc800078e0220 */
[----:B------:R-:W-:Y:S02]  /*0e00*/  @!P2 SEL R31, R31, R27, P1 ;  /* 0x0000001b1f1fa207 */ /* 0x000fe40000800000 */
[----:B------:R-:W-:-:S06]  /*0e10*/  CS2R R26, SRZ ;  /* 0x00000000001a7805 */ /* 0x000fcc000001ff00 */
[----:B------:R-:W2:Y:S01]  /*0e20*/  @P0 LDG.E.EL.128 R24, desc[UR6][R58.64] ;  /* 0x000000063a180981 */ /* 0x000ea2000c2e1d00 */
[----:B------:R-:W-:Y:S02]  /*0e30*/  P2R R56, PR, RZ, 0x4 ;  /* 0x00000004ff387803 */ /* 0x000fe40000000000 */
[-C--:B--2---:R-:W-:Y:S02]  /*0e40*/  FSETP.NAN.AND P1, PT, R27, R27.reuse, PT ;  /* 0x0000001b1b00720b */ /* 0x084fe40003f28000 */
[----:B------:R-:W-:-:S11]  /*0e50*/  FSETP.GEU.AND P2, PT, R31, R27, PT ;  /* 0x0000001b1f00720b */ /* 0x000fd60003f4e000 */
[----:B------:R-:W-:Y:S02]  /*0e60*/  @!P1 SEL R27, R27, R31, !P2 ;  /* 0x0000001f1b1b9207 */ /* 0x000fe40005000000 */
[-C--:B------:R-:W-:Y:S02]  /*0e70*/  FSETP.NAN.AND P1, PT, R26, R26.reuse, PT ;  /* 0x0000001a1a00720b */ /* 0x080fe40003f28000 */
[----:B------:R-:W-:Y:S02]  /*0e80*/  P2R R58, PR, RZ, 0x4 ;  /* 0x00000004ff3a7803 */ /* 0x000fe40000000000 */
[----:B------:R-:W-:-:S09]  /*0e90*/  FSETP.GEU.AND P2, PT, R30, R26, PT ;  /* 0x0000001a1e00720b */ /* 0x000fd20003f4e000 */
[----:B------:R-:W-:Y:S02]  /*0ea0*/  @!P1 SEL R26, R26, R30, !P2 ;  /* 0x0000001e1a1a9207 */ /* 0x000fe40005000000 */
[-C--:B------:R-:W-:Y:S02]  /*0eb0*/  FSETP.NAN.AND P1, PT, R25, R25.reuse, PT ;  /* 0x000000191900720b */ /* 0x080fe40003f28000 */
[----:B------:R-:W-:Y:S02]  /*0ec0*/  P2R R59, PR, RZ, 0x4 ;  /* 0x00000004ff3b7803 */ /* 0x000fe40000000000 */
[----:B------:R-:W-:Y:S01]  /*0ed0*/  FSETP.GEU.AND P2, PT, R29, R25, PT ;  /* 0x000000191d00720b */ /* 0x000fe20003f4e000 */
[----:B------:R-:W-:-:S08]  /*0ee0*/  IMAD.IADD R30, R50, 0x1, R65 ;  /* 0x00000001321e7824 */ /* 0x000fd000078e0241 */
[----:B------:R-:W-:Y:S02]  /*0ef0*/  @!P1 SEL R25, R25, R29, !P2 ;  /* 0x0000001d19199207 */ /* 0x000fe40005000000 */
[-C--:B------:R-:W-:Y:S02]  /*0f00*/  FSETP.NAN.AND P1, PT, R24, R24.reuse, PT ;  /* 0x000000181800720b */ /* 0x080fe40003f28000 */
[----:B------:R-:W-:Y:S02]  /*0f10*/  P2R R60, PR, RZ, 0x4 ;  /* 0x00000004ff3c7803 */ /* 0x000fe40000000000 */
[----:B------:R-:W-:Y:S01]  /*0f20*/  FSETP.GEU.AND P2, PT, R28, R24, PT ;  /* 0x000000181c00720b */ /* 0x000fe20003f4e000 */
[----:B------:R-:W-:Y:S01]  /*0f30*/  IMAD R65, R11, 0x2080, R30 ;  /* 0x000020800b417824 */ /* 0x000fe200078e021e */
[----:B------:R-:W-:-:S03]  /*0f40*/  CS2R R30, SRZ ;  /* 0x00000000001e7805 */ /* 0x000fc6000001ff00 */
[----:B------:R-:W-:-:S04]  /*0f50*/  IMAD.WIDE R64, R65, 0x4, R32 ;  /* 0x0000000441407825 */ /* 0x000fc800078e0220 */
[----:B------:R-:W-:Y:S02]  /*0f60*/  @!P1 SEL R24, R24, R28, !P2 ;  /* 0x0000001c18189207 */ /* 0x000fe40005000000 */
        /* <DEDUP_REMOVED lines=12> */
[----:B------:R-:W-:-:S09]  /*1030*/  FSETP.GEU.AND P2, PT, R26, R30, PT ;  /* 0x0000001e1a00720b */ /* 0x000fd20003f4e000 */
[----:B------:R-:W-:Y:S02]  /*1040*/  @!P1 SEL R30, R30, R26, !P2 ;  /* 0x0000001a1e1e9207 */ /* 0x000fe40005000000 */
[-C--:B------:R-:W-:Y:S01]  /*1050*/  FSETP.NAN.AND P1, PT, R31, R31.reuse, PT ;  /* 0x0000001f1f00720b */ /* 0x080fe20003f28000 */
[----:B------:R-:W-:Y:S01]  /*1060*/  IMAD.IADD R26, R50, 0x1, R71 ;  /* 0x00000001321a7824 */ /* 0x000fe200078e0247 */
        /* <DEDUP_REMOVED lines=74> */
[----:B------:R-:W-:Y:S01]  /*1510*/  P2R R77, PR, RZ, 0x4 ;  /* 0x00000004ff4d7803 */ /* 0x000fe20000000000 */
[----:B------:R-:W-:Y:S01]  /*1520*/  VIADD R39, R39, 0x2300 ;  /* 0x0000230027277836 */ /* 0x000fe20000000000 */
[-C--:B--2---:R-:W-:Y:S02]  /*1530*/  FSETP.NAN.AND P1, PT, R28, R28.reuse, PT ;  /* 0x0000001c1c00720b */ /* 0x084fe40003f28000 */
[----:B------:R-:W-:Y:S02]  /*1540*/  FSETP.NAN.AND P3, PT, R29, R29, PT ;  /* 0x0000001d1d00720b */ /* 0x000fe40003f68000 */
[----:B------:R-:W-:-:S09]  /*1550*/  FSETP.GEU.AND P2, PT, R24, R28, PT ;  /* 0x0000001c1800720b */ /* 0x000fd20003f4e000 */
[----:B------:R-:W-:Y:S02]  /*1560*/  @!P1 SEL R28, R28, R24, !P2 ;  /* 0x000000181c1c9207 */ /* 0x000fe40005000000 */
[----:B------:R-:W-:-:S04]  /*1570*/  FSETP.GEU.AND P1, PT, R25, R29, PT ;  /* 0x0000001d1900720b */ /* 0x000fc80003f2e000 */
[----:B------:R-:W-:Y:S02]  /*1580*/  @!P3 SEL R29, R29, R25, !P1 ;  /* 0x000000191d1db207 */ /* 0x000fe40004800000 */
[-C--:B------:R-:W-:Y:S02]  /*1590*/  FSETP.NAN.AND P3, PT, R30, R30.reuse, PT ;  /* 0x0000001e1e00720b */ /* 0x080fe40003f68000 */
[----:B------:R-:W-:Y:S02]  /*15a0*/  FSETP.GEU.AND P4, PT, R26, R30, PT ;  /* 0x0000001e1a00720b */ /* 0x000fe40003f8e000 */
[----:B------:R-:W-:-:S09]  /*15b0*/  P2R R78, PR, RZ, 0x2 ;  /* 0x00000002ff4e7803 */ /* 0x000fd20000000000 */
[----:B------:R-:W-:Y:S02]  /*15c0*/  @!P3 SEL R30, R30, R26, !P4 ;  /* 0x0000001a1e1eb207 */ /* 0x000fe40006000000 */
[-C--:B------:R-:W-:Y:S01]  /*15d0*/  FSETP.NAN.AND P3, PT, R31, R31.reuse, PT ;  /* 0x0000001f1f00720b */ /* 0x080fe20003f68000 */
[----:B------:R-:W-:Y:S01]  /*15e0*/  IMAD.IADD R26, R2, 0x1, R39 ;  /* 0x00000001021a7824 */ /* 0x000fe200078e0227 */
[----:B------:R-:W-:-:S03]  /*15f0*/  FSETP.GEU.AND P1, PT, R27, R31, PT ;  /* 0x0000001f1b00720b */ /* 0x000fc60003f2e000 */
[----:B------:R-:W-:Y:S01]  /*1600*/  IMAD R55, R11, 0x2080, R26 ;  /* 0x000020800b377824 */ /* 0x000fe200078e021a */
[----:B------:R-:W-:-:S03]  /*1610*/  CS2R R24, SRZ ;  /* 0x0000000000187805 */ /* 0x000fc6000001ff00 */
[----:B------:R-:W-:-:S04]  /*1620*/  IMAD.WIDE R54, R55, 0x4, R32 ;  /* 0x0000000437367825 */ /* 0x000fc800078e0220 */
[----:B------:R-:W-:Y:S02]  /*1630*/  @!P3 SEL R31, R31, R27, !P1 ;  /* 0x0000001b1f1fb207 */ /* 0x000fe40004800000 */
[----:B------:R-:W-:-:S06]  /*1640*/  CS2R R26, SRZ ;  /* 0x00000000001a7805 */ /* 0x000fcc000001ff00 */
[----:B------:R-:W2:Y:S01]  /*1650*/  @P0 LDG.E.EL.128 R24, desc[UR6][R54.64] ;  /* 0x0000000636180981 */ /* 0x000ea2000c2e1d00 */
[----:B------:R-:W-:Y:S01]  /*1660*/  P2R R80, PR, RZ, 0x2 ;  /* 0x00000002ff507803 */ /* 0x000fe20000000000 */
[----:B------:R-:W-:-:S04]  /*1670*/  IMAD.IADD R50, R50, 0x1, R39 ;  /* 0x0000000132327824 */ /* 0x000fc800078e0227 */
[----:B------:R-:W-:-:S04]  /*1680*/  IMAD R11, R11, 0x2080, R50 ;  /* 0x000020800b0b7824 */ /* 0x000fc800078e0232 */
[----:B------:R-:W-:Y:S01]  /*1690*/  IMAD.WIDE R32, R11, 0x4, R32 ;  /* 0x000000040b207825 */ /* 0x000fe200078e0220 */
        /* <DEDUP_REMOVED lines=11> */
[-C--:B------:R-:W-:Y:S02]  /*1750*/  FSETP.NAN.AND P3, PT, R27, R27.reuse, PT ;  /* 0x0000001b1b00720b */ /* 0x080fe40003f68000 */
[----:B------:R-:W-:Y:S02]  /*1760*/  P2R R21, PR, RZ, 0x2 ;  /* 0x00000002ff157803 */ /* 0x000fe40000000000 */
[----:B------:R-:W-:-:S04]  /*1770*/  FSETP.GEU.AND P1, PT, R23, R27, PT ;  /* 0x0000001b1700720b */ /* 0x000fc80003f2e000 */
[----:B------:R-:W-:-:S05]  /*1780*/  P2R R22, PR, RZ, 0x2 ;  /* 0x00000002ff167803 */ /* 0x000fca0000000000 */
[----:B------:R-:W-:Y:S02]  /*1790*/  @!P3 SEL R27, R27, R23, !P1 ;  /* 0x000000171b1bb207 */ /* 0x000fe40004800000 */
[----:B------:R-:W-:-:S04]  /*17a0*/  ISETP.NE.AND P1, PT, R65, RZ, PT ;  /* 0x000000ff4100720c */ /* 0x000fc80003f25270 */
[----:B------:R-:W-:Y:S02]  /*17b0*/  P2R R20, PR, RZ, 0x2 ;  /* 0x00000002ff147803 */ /* 0x000fe40000000000 */
        /* <DEDUP_REMOVED lines=28> */
[----:B------:R-:W-:Y:S02]  /*1980*/  ISETP.NE.AND P1, PT, R16, RZ, PT ;  /* 0x000000ff1000720c */ /* 0x000fe40003f25270 */
[----:B------:R-:W-:Y:S02]  /*1990*/  CS2R R12, SRZ ;  /* 0x00000000000c7805 */ /* 0x000fe4000001ff00 */
[----:B------:R-:W-:Y:S02]  /*19a0*/  P2R R82, PR, RZ, 0x2 ;  /* 0x00000002ff527803 */ /* 0x000fe40000000000 */
[----:B------:R-:W-:Y:S02]  /*19b0*/  ISETP.NE.AND P1, PT, R15, RZ, PT ;  /* 0x000000ff0f00720c */ /* 0x000fe40003f25270 */
[----:B------:R-:W-:-:S06]  /*19c0*/  CS2R R14, SRZ ;  /* 0x00000000000e7805 */ /* 0x000fcc000001ff00 */
[----:B------:R1:W2:Y:S01]  /*19d0*/  @P0 LDG.E.EL.128 R12, desc[UR6][R32.64] ;  /* 0x00000006200c0981 */ /* 0x0002a2000c2e1d00 */
[----:B------:R-:W-:Y:S02]  /*19e0*/  P2R R79, PR, RZ, 0x10 ;  /* 0x00000010ff4f7803 */ /* 0x000fe40000000000 */
[----:B------:R-:W-:Y:S02]  /*19f0*/  P2R R16, PR, RZ, 0x2 ;  /* 0x00000002ff107803 */ /* 0x000fe40000000000 */
[----:B-1----:R-:W-:Y:S02]  /*1a00*/  P2R R32, PR, RZ, 0x1 ;  /* 0x00000001ff207803 */ /* 0x002fe40000000000 */
[----:B------:R-:W-:Y:S02]  /*1a10*/  ISETP.NE.AND P0, PT, R57, RZ, PT ;  /* 0x000000ff3900720c */ /* 0x000fe40003f05270 */
[----:B------:R-:W-:Y:S02]  /*1a20*/  P2R R63, PR, RZ, 0x4 ;  /* 0x00000004ff3f7803 */ /* 0x000fe40000000000 */
[----:B------:R-:W-:-:S02]  /*1a30*/  ISETP.NE.AND P2, PT, R67, RZ, PT ;  /* 0x000000ff4300720c */ /* 0x000fc40003f45270 */
[-C--:B--2---:R-:W-:Y:S02]  /*1a40*/  FSETP.NAN.AND P4, PT, R12, R12.reuse, PT ;  /* 0x0000000c0c00720b */ /* 0x084fe40003f88000 */
[----:B------:R-:W-:Y:S02]  /*1a50*/  FSETP.NAN.AND P5, PT, R13, R13, PT ;  /* 0x0000000d0d00720b */ /* 0x000fe40003fa8000 */
[----:B------:R-:W-:Y:S02]  /*1a60*/  FSETP.GEU.AND P3, PT, R28, R12, PT ;  /* 0x0000000c1c00720b */ /* 0x000fe40003f6e000 */
[----:B------:R-:W-:Y:S02]  /*1a70*/  FSETP.NAN.AND P6, PT, R14, R14, PT ;  /* 0x0000000e0e00720b */ /* 0x000fe40003fc8000 */
[----:B------:R-:W-:-:S05]  /*1a80*/  FSETP.NAN.AND P1, PT, R15, R15, PT ;  /* 0x0000000f0f00720b */ /* 0x000fca0003f28000 */
[----:B------:R-:W-:Y:S02]  /*1a90*/  @!P4 SEL R12, R12, R28, !P3 ;  /* 0x0000001c0c0cc207 */ /* 0x000fe40005800000 */
[----:B------:R-:W-:-:S04]  /*1aa0*/  FSETP.GEU.AND P4, PT, R29, R13, PT ;  /* 0x0000000d1d00720b */ /* 0x000fc80003f8e000 */
[----:B------:R-:W-:Y:S02]  /*1ab0*/  @!P5 SEL R13, R13, R29, !P4 ;  /* 0x0000001d0d0dd207 */ /* 0x000fe40006000000 */
[----:B------:R-:W-:-:S04]  /*1ac0*/  FSETP.GEU.AND P5, PT, R30, R14, PT ;  /* 0x0000000e1e00720b */ /* 0x000fc80003fae000 */
[----:B------:R-:W-:Y:S02]  /*1ad0*/  @!P6 SEL R14, R14, R30, !P5 ;  /* 0x0000001e0e0ee207 */ /* 0x000fe40006800000 */
[----:B------:R-:W-:-:S04]  /*1ae0*/  FSETP.GEU.AND P6, PT, R31, R15, PT ;  /* 0x0000000f1f00720b */ /* 0x000fc80003fce000 */
[----:B------:R-:W-:Y:S02]  /*1af0*/  @!P1 SEL R15, R15, R31, !P6 ;  /* 0x0000001f0f0f9207 */ /* 0x000fe40007000000 */
[----:B------:R-:W-:Y:S02]  /*1b00*/  ISETP.NE.AND P1, PT, R16, RZ, PT ;  /* 0x000000ff1000720c */ /* 0x000fe40003f25270 */
[----:B------:R-:W-:Y:S02]  /*1b10*/  P2R R28, PR, RZ, 0x8 ;  /* 0x00000008ff1c7803 */ /* 0x000fe40000000000 */
[----:B------:R-:W-:Y:S02]  /*1b20*/  ISETP.NE.AND P3, PT, R0, RZ, PT ;  /* 0x000000ff0000720c */ /* 0x000fe40003f65270 */
[----:B------:R-:W-:Y:S02]  /*1b30*/  SEL R0, RZ, 0x1, !P1 ;  /* 0x00000001ff007807 */ /* 0x000fe40004800000 */
[----:B------:R-:W-:-:S02]  /*1b40*/  ISETP.NE.AND P1, PT, R82, RZ, PT ;  /* 0x000000ff5200720c */ /* 0x000fc40003f25270 */
[----:B------:R-:W-:Y:S02]  /*1b50*/  P2R R30, PR, RZ, 0x20 ;  /* 0x00000020ff1e7803 */ /* 0x000fe40000000000 */
[----:B------:R-:W-:Y:S02]  /*1b60*/  ISETP.NE.AND P5, PT, R8, RZ, PT ;  /* 0x000000ff0800720c */ /* 0x000fe40003fa5270 */
[----:B------:R-:W-:Y:S02]  /*1b70*/  SEL R8, RZ, 0x1, !P1 ;  /* 0x00000001ff087807 */ /* 0x000fe40004800000 */
[----:B------:R-:W-:-:S04]  /*1b80*/  ISETP.NE.AND P1, PT, R81, RZ, PT ;  /* 0x000000ff5100720c */ /* 0x000fc80003f25270 */
        /* <DEDUP_REMOVED lines=11> */
[----:B------:R-:W-:Y:S02]  /*1c40*/  ISETP.NE.AND P1, PT, R61, RZ, PT ;  /* 0x000000ff3d00720c */ /* 0x000fe40003f25270 */
[----:B------:R-:W-:Y:S02]  /*1c50*/  P2R R29, PR, RZ, 0x10 ;  /* 0x00000010ff1d7803 */ /* 0x000fe40000000000 */
[----:B------:R-:W-:Y:S02]  /*1c60*/  ISETP.NE.AND P4, PT, R4, RZ, PT ;  /* 0x000000ff0400720c */ /* 0x000fe40003f85270 */
[----:B------:R-:W-:Y:S02]  /*1c70*/  SEL R4, R0, 0x2, P1 ;  /* 0x0000000200047807 */ /* 0x000fe40000800000 */
[----:B------:R-:W-:-:S02]  /*1c80*/  ISETP.NE.AND P1, PT, R19, RZ, PT ;  /* 0x000000ff1300720c */ /* 0x000fc40003f25270 */
[----:B------:R-:W-:Y:S02]  /*1c90*/  P2R R31, PR, RZ, 0x40 ;  /* 0x00000040ff1f7803 */ /* 0x000fe40000000000 */
[----:B------:R-:W-:Y:S02]  /*1ca0*/  ISETP.NE.AND P6, PT, R9, RZ, PT ;  /* 0x000000ff0900720c */ /* 0x000fe40003fc5270 */
[----:B------:R-:W-:Y:S02]  /*1cb0*/  SEL R9, R8, 0x2, P1 ;  /* 0x0000000208097807 */ /* 0x000fe40000800000 */
[----:B------:R-:W-:-:S04]  /*1cc0*/  ISETP.NE.AND P1, PT, R17, RZ, PT ;  /* 0x000000ff1100720c */ /* 0x000fc80003f25270 */
[----:B------:R-:W-:Y:S02]  /*1cd0*/  SEL R11, R11, 0x2, P1 ;  /* 0x000000020b0b7807 */ /* 0x000fe40000800000 */
[----:B------:R-:W-:-:S04]  /*1ce0*/  ISETP.NE.AND P1, PT, R18, RZ, PT ;  /* 0x000000ff1200720c */ /* 0x000fc80003f25270 */
[----:B------:R-:W-:Y:S02]  /*1cf0*/  SEL R8, R16, 0x2, P1 ;  /* 0x0000000210087807 */ /* 0x000fe40000800000 */
[----:B------:R-:W-:Y:S02]  /*1d00*/  SEL R16, R4, 0x3, P3 ;  /* 0x0000000304107807 */ /* 0x000fe40001800000 */
[----:B------:R-:W-:Y:S02]  /*1d10*/  ISETP.NE.AND P3, PT, R34, RZ, PT ;  /* 0x000000ff2200720c */ /* 0x000fe40003f65270 */
[----:B------:R-:W-:Y:S02]  /*1d20*/  SEL R8, R8, 0x3, P6 ;  /* 0x0000000308087807 */ /* 0x000fe40003000000 */
[----:B------:R-:W-:Y:S02]  /*1d30*/  ISETP.NE.AND P6, PT, R77, RZ, PT ;  /* 0x000000ff4d00720c */ /* 0x000fe40003fc5270 */
[----:B------:R-:W-:-:S02]  /*1d40*/  P2R R34, PR, RZ, 0x8 ;  /* 0x00000008ff227803 */ /* 0x000fc40000000000 */
[----:B------:R-:W-:Y:S02]  /*1d50*/  ISETP.NE.AND P1, PT, R58, RZ, PT ;  /* 0x000000ff3a00720c */ /* 0x000fe40003f25270 */
        /* <DEDUP_REMOVED lines=8> */
[----:B------:R-:W-:Y:S02]  /*1de0*/  ISETP.NE.AND P1, PT, R60, RZ, PT ;  /* 0x000000ff3c00720c */ /* 0x000fe40003f25270 */
[----:B------:R-:W-:Y:S02]  /*1df0*/  P2R R17, PR, RZ, 0x40 ;  /* 0x00000040ff117803 */ /* 0x000fe40000000000 */
[----:B------:R-:W-:-:S02]  /*1e00*/  ISETP.NE.AND P6, PT, R69, RZ, PT ;  /* 0x000000ff4500720c */ /* 0x000fc40003fc5270 */
[----:B------:R-:W-:Y:S02]  /*1e10*/  SEL R50, R50, 0x2, P1 ;  /* 0x0000000232327807 */ /* 0x000fe40000800000 */
[----:B------:R-:W-:Y:S02]  /*1e20*/  ISETP.NE.AND P1, PT, R23, RZ, PT ;  /* 0x000000ff1700720c */ /* 0x000fe40003f25270 */
[----:B------:R-:W-:Y:S02]  /*1e30*/  P2R R18, PR, RZ, 0x40 ;  /* 0x00000040ff127803 */ /* 0x000fe40000000000 */
[----:B------:R-:W-:Y:S02]  /*1e40*/  ISETP.NE.AND P6, PT, R45, RZ, PT ;  /* 0x000000ff2d00720c */ /* 0x000fe40003fc5270 */
[----:B------:R-:W-:Y:S02]  /*1e50*/  SEL R51, R51, 0x2, P1 ;  /* 0x0000000233337807 */ /* 0x000fe40000800000 */
[----:B------:R-:W-:-:S02]  /*1e60*/  ISETP.NE.AND P1, PT, R20, RZ, PT ;  /* 0x000000ff1400720c */ /* 0x000fc40003f25270 */
        /* <DEDUP_REMOVED lines=12> */
[----:B------:R-:W-:Y:S02]  /*1f30*/  SEL R4, R51, 0x3, P0 ;  /* 0x0000000333047807 */ /* 0x000fe40000000000 */
        /* <DEDUP_REMOVED lines=18> */
[----:B------:R-:W-:Y:S02]  /*2060*/  ISETP.NE.AND P0, PT, R35, RZ, PT ;  /* 0x000000ff2300720c */ /* 0x000fe40003f05270 */
[----:B------:R-:W-:Y:S02]  /*2070*/  P2R R35, PR, RZ, 0x40 ;  /* 0x00000040ff237803 */ /* 0x000fe40000000000 */
[----:B------:R-:W-:Y:S02]  /*2080*/  P2R R33, PR, RZ, 0x8 ;  /* 0x00000008ff217803 */ /* 0x000fe40000000000 */
[----:B------:R-:W-:-:S02]  /*2090*/  ISETP.NE.AND P6, PT, R36, RZ, PT ;  /* 0x000000ff2400720c */ /* 0x000fc40003fc5270 */
[----:B------:R-:W-:Y:S02]  /*20a0*/  ISETP.NE.AND P3, PT, R62, RZ, PT ;  /* 0x000000ff3e00720c */ /* 0x000fe40003f65270 */
[----:B------:R-:W-:Y:S02]  /*20b0*/  SEL R8, R8, 0x4, P6 ;  /* 0x0000000408087807 */ /* 0x000fe40003000000 */
[----:B------:R-:W-:Y:S02]  /*20c0*/  SEL R0, R0, 0x3, P3 ;  /* 0x0000000300007807 */ /* 0x000fe40001800000 */
[----:B------:R-:W-:Y:S02]  /*20d0*/  ISETP.NE.AND P6, PT, R35, RZ, PT ;  /* 0x000000ff2300720c */ /* 0x000fe40003fc5270 */
[----:B------:R-:W-:Y:S02]  /*20e0*/  SEL R39, R39, 0x3, P2 ;  /* 0x0000000327277807 */ /* 0x000fe40001000000 */
[----:B------:R-:W-:-:S02]  /*20f0*/  SEL R0, R0, 0x4, P6 ;  /* 0x0000000400007807 */ /* 0x000fc40003000000 */
[----:B------:R-:W-:Y:S02]  /*2100*/  ISETP.NE.AND P6, PT, R37, RZ, PT ;  /* 0x000000ff2500720c */ /* 0x000fe40003fc5270 */
[----:B------:R-:W-:Y:S02]  /*2110*/  SEL R50, R50, 0x3, P1 ;  /* 0x0000000332327807 */ /* 0x000fe40000800000 */
[----:B------:R-:W-:Y:S02]  /*2120*/  SEL R39, R39, 0x4, P6 ;  /* 0x0000000427277807 */ /* 0x000fe40003000000 */
[----:B------:R-:W-:-:S04]  /*2130*/  ISETP.NE.AND P6, PT, R38, RZ, PT ;  /* 0x000000ff2600720c */ /* 0x000fc80003fc5270 */
[----:B------:R-:W-:Y:S02]  /*2140*/  SEL R50, R50, 0x4, P6 ;  /* 0x0000000432327807 */ /* 0x000fe40003000000 */
[----:B------:R-:W-:Y:S02]  /*2150*/  ISETP.NE.AND P6, PT, R40, RZ, PT ;  /* 0x000000ff2800720c */ /* 0x000fe40003fc5270 */
[----:B------:R-:W-:Y:S02]  /*2160*/  SEL R11, R11, 0x3, P5 ;  /* 0x000000030b0b7807 */ /* 0x000fe40002800000 */
[----:B------:R-:W-:Y:S02]  /*2170*/  SEL R4, R4, 0x4, P6 ;  /* 0x0000000404047807 */ /* 0x000fe40003000000 */
[----:B------:R-:W-:Y:S02]  /*2180*/  ISETP.NE.AND P6, PT, R41, RZ, PT ;  /* 0x000000ff2900720c */ /* 0x000fe40003fc5270 */
[----:B------:R-:W-:-:S02]  /*2190*/  ISETP.NE.AND P3, PT, R33, RZ, PT ;  /* 0x000000ff2100720c */ /* 0x000fc40003f65270 */
[----:B------:R-:W-:Y:S02]  /*21a0*/  SEL R8, R8, 0x5, P6 ;  /* 0x0000000508087807 */ /* 0x000fe40003000000 */
[----:B------:R-:W-:Y:S02]  /*21b0*/  SEL R16, R16, 0x4, P3 ;  /* 0x0000000410107807 */ /* 0x000fe40001800000 */
[----:B------:R-:W-:Y:S02]  /*21c0*/  SEL R11, R11, 0x4, P0 ;  /* 0x000000040b0b7807 */ /* 0x000fe40000000000 */
[----:B------:R-:W-:Y:S02]  /*21d0*/  ISETP.NE.AND P6, PT, R42, RZ, PT ;  /* 0x000000ff2a00720c */ /* 0x000fe40003fc5270 */
[----:B------:R-:W-:Y:S02]  /*21e0*/  SEL R9, R9, 0x3, P4 ;  /* 0x0000000309097807 */ /* 0x000fe40002000000 */
[----:B------:R-:W-:-:S02]  /*21f0*/  ISETP.NE.AND P3, PT, R34, RZ, PT ;  /* 0x000000ff2200720c */ /* 0x000fc40003f65270 */
[----:B------:R-:W-:Y:S02]  /*2200*/  SEL R11, R11, 0x5, P6 ;  /* 0x000000050b0b7807 */ /* 0x000fe40003000000 */
[----:B------:R-:W-:Y:S02]  /*2210*/  SEL R9, R9, 0x4, P3 ;  /* 0x0000000409097807 */ /* 0x000fe40001800000 */
[----:B------:R-:W-:-:S04]  /*2220*/  ISETP.NE.AND P6, PT, R43, RZ, PT ;  /* 0x000000ff2b00720c */ /* 0x000fc80003fc5270 */
        /* <DEDUP_REMOVED lines=26> */
[----:B------:R-:W-:Y:S01]  /*23d0*/  SEL R0, R4, 0x6, P6 ;  /* 0x0000000604007807 */ /* 0x000fe20003000000 */
[----:B------:R-:W-:Y:S01]  /*23e0*/  IMAD.SHL.U32 R4, R5, 0x4, RZ ;  /* 0x0000000405047824 */ /* 0x000fe200078e00ff */
[----:B------:R-:W-:Y:S02]  /*23f0*/  SHF.R.U32.HI R5, RZ, 0x3, R5 ;  /* 0x00000003ff057819 */ /* 0x000fe40000011605 */
[----:B------:R-:W-:Y:S02]  /*2400*/  ISETP.NE.AND P3, PT, R79, RZ, PT ;  /* 0x000000ff4f00720c */ /* 0x000fe40003f65270 */
[----:B------:R-:W-:Y:S02]  /*2410*/  SGXT.U32 R5, R5, 0x4 ;  /* 0x000000040505781a */ /* 0x000fe40000000000 */
[----:B------:R-:W-:Y:S02]  /*2420*/  SEL R17, R17, 0x7, P3 ;  /* 0x0000000711117807 */ /* 0x000fe40001800000 */
[----:B------:R-:W-:-:S02]  /*2430*/  ISETP.NE.AND P3, PT, R28, RZ, PT ;  /* 0x000000ff1c00720c */ /* 0x000fc40003f65270 */
[----:B------:R-:W-:Y:S02]  /*2440*/  LOP3.LUT R28, R6, R5, RZ, 0xfc, !PT ;  /* 0x00000005061c7212 */ /* 0x000fe400078efcff */
[----:B------:R-:W1:Y:S01]  /*2450*/  S2R R5, SR_TID.X ;  /* 0x0000000000057919 */ /* 0x000e620000002100 */
[----:B------:R-:W2:Y:S01]  /*2460*/  S2UR UR5, SR_CgaCtaId ;  /* 0x00000000000579c3 */ /* 0x000ea20000008800 */
[----:B------:R-:W-:Y:S02]  /*2470*/  ISETP.NE.AND P1, PT, R48, RZ, PT ;  /* 0x000000ff3000720c */ /* 0x000fe40003f25270 */
[----:B------:R-:W-:Y:S02]  /*2480*/  ISETP.NE.AND P2, PT, R49, RZ, PT ;  /* 0x000000ff3100720c */ /* 0x000fe40003f45270 */
[----:B------:R-:W-:Y:S02]  /*2490*/  SEL R20, R9, 0x7, P1 ;  /* 0x0000000709147807 */ /* 0x000fe40000800000 */
[----:B------:R-:W-:-:S02]  /*24a0*/  ISETP.NE.AND P1, PT, R78, RZ, PT ;  /* 0x000000ff4e00720c */ /* 0x000fc40003f25270 */
[----:B------:R-:W-:Y:S02]  /*24b0*/  ISETP.NE.AND P5, PT, R46, RZ, PT ;  /* 0x000000ff2e00720c */ /* 0x000fe40003fa5270 */
[----:B------:R-:W-:Y:S02]  /*24c0*/  SEL R19, R16, 0x7, P2 ;  /* 0x0000000710137807 */ /* 0x000fe40001000000 */
[----:B------:R-:W-:Y:S02]  /*24d0*/  SEL R16, R50, 0x7, P1 ;  /* 0x0000000732107807 */ /* 0x000fe40000800000 */
[----:B------:R-:W-:Y:S02]  /*24e0*/  SEL R8, R8, 0x7, P5 ;  /* 0x0000000708087807 */ /* 0x000fe40002800000 */
[----:B------:R-:W-:Y:S02]  /*24f0*/  ISETP.NE.AND P1, PT, R54, RZ, PT ;  /* 0x000000ff3600720c */ /* 0x000fe40003f25270 */
[----:B------:R-:W-:-:S02]  /*2500*/  ISETP.NE.AND P6, PT, R31, RZ, PT ;  /* 0x000000ff1f00720c */ /* 0x000fc40003fc5270 */
[----:B------:R-:W-:Y:S02]  /*2510*/  SEL R31, R8, 0x8, P1 ;  /* 0x00000008081f7807 */ /* 0x000fe40000800000 */
[----:B------:R-:W-:Y:S02]  /*2520*/  ISETP.NE.AND P1, PT, R21, RZ, PT ;  /* 0x000000ff1500720c */ /* 0x000fe40003f25270 */
[----:B------:R-:W-:Y:S01]  /*2530*/  LOP3.LUT R21, R7, 0x1c, R4, 0xf8, !PT ;  /* 0x0000001c07157812 */ /* 0x000fe200078ef804 */
[----:B------:R-:W-:Y:S01]  /*2540*/  UMOV UR4, 0x400 ;  /* 0x0000040000047882 */ /* 0x000fe20000000000 */
[----:B------:R-:W-:Y:S01]  /*2550*/  ISETP.NE.AND P2, PT, R63, RZ, PT ;  /* 0x000000ff3f00720c */ /* 0x000fe20003f45270 */
[C---:B-1----:R-:W-:Y:S01]  /*2560*/  IMAD.SHL.U32 R4, R5.reuse, 0x100, RZ ;  /* 0x0000010005047824 */ /* 0x042fe200078e00ff */
[----:B------:R-:W-:Y:S01]  /*2570*/  SHF.R.U32.HI R9, RZ, 0x2, R5 ;  /* 0x00000002ff097819 */ /* 0x000fe20000011605 */
[----:B------:R-:W-:Y:S01]  /*2580*/  IMAD.SHL.U32 R6, R5, 0x4, RZ ;  /* 0x0000000405067824 */ /* 0x000fe200078e00ff */
[----:B------:R-:W-:Y:S01]  /*2590*/  ISETP.NE.AND P4, PT, R47, RZ, PT ;  /* 0x000000ff2f00720c */ /* 0x000fe20003f85270 */
[----:B------:R-:W-:Y:S01]  /*25a0*/  IMAD.SHL.U32 R5, R5, 0x2, RZ ;  /* 0x0000000205057824 */ /* 0x000fe200078e00ff */
[----:B--2---:R-:W-:Y:S01]  /*25b0*/  UPRMT UR4, UR5, 0x654, UR4 ;  /* 0x0000065405047896 */ /* 0x004fe20008000004 */
[----:B------:R-:W-:-:S02]  /*25c0*/  SGXT.U32 R9, R9, 0x5 ;  /* 0x000000050909781a */ /* 0x000fc40000000000 */
[----:B------:R-:W-:Y:S02]  /*25d0*/  LOP3.LUT R4, R4, 0x300, RZ, 0xc0, !PT ;  /* 0x0000030004047812 */ /* 0x000fe400078ec0ff */
[----:B------:R-:W-:Y:S02]  /*25e0*/  SEL R0, R0, 0x7, P2 ;  /* 0x0000000700007807 */ /* 0x000fe40001000000 */
[----:B------:R-:W-:Y:S02]  /*25f0*/  ISETP.NE.AND P0, PT, R80, RZ, PT ;  /* 0x000000ff5000720c */ /* 0x000fe40003f05270 */
[----:B------:R-:W-:Y:S02]  /*2600*/  SEL R11, R11, 0x7, P4 ;  /* 0x000000070b0b7807 */ /* 0x000fe40002000000 */
[----:B------:R-:W-:Y:S02]  /*2610*/  ISETP.NE.AND P2, PT, R55, RZ, PT ;  /* 0x000000ff3700720c */ /* 0x000fe40003f45270 */
[----:B------:R-:W-:-:S02]  /*2620*/  LOP3.LUT R7, R5, 0xf0, RZ, 0xc0, !PT ;  /* 0x000000f005077812 */ /* 0x000fc400078ec0ff */
[----:B------:R-:W-:Y:S02]  /*2630*/  LOP3.LUT R5, R4, R9, RZ, 0xfc, !PT ;  /* 0x0000000904057212 */ /* 0x000fe400078efcff */
[----:B------:R-:W-:Y:S02]  /*2640*/  ISETP.NE.AND P5, PT, R30, RZ, PT ;  /* 0x000000ff1e00720c */ /* 0x000fe40003fa5270 */
[C---:B------:R-:W-:Y:S02]  /*2650*/  LEA.HI R8, R4.reuse, UR4, RZ, 0x1f ;  /* 0x0000000404087c11 */ /* 0x040fe4000f8ff8ff */
[----:B------:R-:W-:Y:S02]  /*2660*/  LOP3.LUT R9, R4, 0x20, RZ, 0xfc, !PT ;  /* 0x0000002004097812 */ /* 0x000fe400078efcff */
[----:B------:R-:W-:Y:S02]  /*2670*/  SEL R18, R18, 0x7, P0 ;  /* 0x0000000712127807 */ /* 0x000fe40000000000 */
[----:B------:R-:W-:-:S02]  /*2680*/  SEL R30, R11, 0x8, P2 ;  /* 0x000000080b1e7807 */ /* 0x000fc40001000000 */
[----:B------:R-:W-:Y:S02]  /*2690*/  LOP3.LUT R10, R4, 0x40, RZ, 0xfc, !PT ;  /* 0x00000040040a7812 */ /* 0x000fe400078efcff */
[----:B------:R-:W-:Y:S02]  /*26a0*/  ISETP.NE.AND P4, PT, R29, RZ, PT ;  /* 0x000000ff1d00720c */ /* 0x000fe40003f85270 */
[----:B------:R-:W-:Y:S02]  /*26b0*/  ISETP.NE.AND P0, PT, R32, RZ, PT ;  /* 0x000000ff2000720c */ /* 0x000fe40003f05270 */
[----:B------:R-:W-:Y:S02]  /*26c0*/  ISETP.NE.AND P2, PT, R22, RZ, PT ;  /* 0x000000ff1600720c */ /* 0x000fe40003f45270 */
[C---:B------:R-:W-:Y:S01]  /*26d0*/  LOP3.LUT R11, R4.reuse, 0x60, RZ, 0xfc, !PT ;  /* 0x00000060040b7812 */ /* 0x040fe200078efcff */
[----:B------:R-:W-:Y:S01]  /*26e0*/  VIADD R37, R7, UR4 ;  /* 0x0000000407257c36 */ /* 0x000fe20008000000 */
[----:B------:R-:W-:-:S02]  /*26f0*/  LOP3.LUT R22, R4, 0x80, RZ, 0xfc, !PT ;  /* 0x0000008004167812 */ /* 0x000fc400078efcff */
[C---:B------:R-:W-:Y:S02]  /*2700*/  LOP3.LUT R23, R4.reuse, 0xa0, RZ, 0xfc, !PT ;  /* 0x000000a004177812 */ /* 0x040fe400078efcff */
[C---:B------:R-:W-:Y:S02]  /*2710*/  LOP3.LUT R29, R4.reuse, 0xc0, RZ, 0xfc, !PT ;  /* 0x000000c0041d7812 */ /* 0x040fe400078efcff */
[----:B------:R-:W-:Y:S01]  /*2720*/  LOP3.LUT R32, R4, 0xe0, RZ, 0xfc, !PT ;  /* 0x000000e004207812 */ /* 0x000fe200078efcff */
[----:B------:R-:W-:Y:S01]  /*2730*/  IMAD R7, R5, 0x4, R8 ;  /* 0x0000000405077824 */ /* 0x000fe200078e0208 */
[----:B------:R-:W-:Y:S02]  /*2740*/  LEA.HI R4, R9, UR4, RZ, 0x1f ;  /* 0x0000000409047c11 */ /* 0x000fe4000f8ff8ff */
[----:B------:R-:W-:Y:S02]  /*2750*/  LEA.HI R10, R10, UR4, RZ, 0x1f ;  /* 0x000000040a0a7c11 */ /* 0x000fe4000f8ff8ff */
[----:B------:R-:W-:-:S02]  /*2760*/  LEA.HI R8, R11, UR4, RZ, 0x1f ;  /* 0x000000040b087c11 */ /* 0x000fc4000f8ff8ff */
[----:B------:R-:W-:Y:S01]  /*2770*/  LEA.HI R34, R22, UR4, RZ, 0x1f ;  /* 0x0000000416227c11 */ /* 0x000fe2000f8ff8ff */
[----:B------:R-:W-:Y:S01]  /*2780*/  IMAD R22, R5, 0x4, R4 ;  /* 0x0000000405167824 */ /* 0x000fe200078e0204 */
[----:B------:R-:W-:Y:S01]  /*2790*/  LEA.HI R36, R23, UR4, RZ, 0x1f ;  /* 0x0000000417247c11 */ /* 0x000fe2000f8ff8ff */
[----:B------:R-:W-:Y:S01]  /*27a0*/  IMAD R23, R5, 0x4, R10 ;  /* 0x0000000405177824 */ /* 0x000fe200078e020a */
[----:B------:R-:W-:Y:S02]  /*27b0*/  LEA.HI R38, R29, UR4, RZ, 0x1f ;  /* 0x000000041d267c11 */ /* 0x000fe4000f8ff8ff */
[----:B------:R-:W-:Y:S01]  /*27c0*/  LEA.HI R40, R32, UR4, RZ, 0x1f ;  /* 0x0000000420287c11 */ /* 0x000fe2000f8ff8ff */
[C---:B------:R-:W-:Y:S01]  /*27d0*/  IMAD R32, R5.reuse, 0x4, R8 ;  /* 0x0000000405207824 */ /* 0x040fe200078e0208 */
[----:B------:R-:W-:Y:S01]  /*27e0*/  STS [R7], R24 ;  /* 0x0000001807007388 */ /* 0x000fe20000000800 */
[C---:B------:R-:W-:Y:S02]  /*27f0*/  IMAD R33, R5.reuse, 0x4, R34 ;  /* 0x0000000405217824 */ /* 0x040fe400078e0222 */
[C---:B------:R-:W-:Y:S01]  /*2800*/  IMAD R36, R5.reuse, 0x4, R36 ;  /* 0x0000000405247824 */ /* 0x040fe200078e0224 */
[----:B------:R-:W-:Y:S01]  /*2810*/  STS [R22+0x80], R25 ;  /* 0x0000801916007388 */ /* 0x000fe20000000800 */
[----:B------:R-:W-:-:S02]  /*2820*/  IMAD R35, R5, 0x4, R38 ;  /* 0x0000000405237824 */ /* 0x000fc400078e0226 */
[----:B------:R-:W-:Y:S01]  /*2830*/  IMAD R40, R5, 0x4, R40 ;  /* 0x0000000405287824 */ /* 0x000fe200078e0228 */
[----:B------:R1:W-:Y:S01]  /*2840*/  STS [R23+0x100], R26 ;  /* 0x0001001a17007388 */ /* 0x0003e20000000800 */
[----:B------:R-:W-:-:S03]  /*2850*/  LOP3.LUT R6, R6, 0x1fc, RZ, 0xc0, !PT ;  /* 0x000001fc06067812 */ /* 0x000fc600078ec0ff */
[----:B------:R-:W-:Y:S04]  /*2860*/  STS [R32+0x180], R27 ;  /* 0x0001801b20007388 */ /* 0x000fe80000000800 */
[----:B------:R2:W-:Y:S01]  /*2870*/  STS [R33+0x200], R12 ;  /* 0x0002000c21007388 */ /* 0x0005e20000000800 */
[----:B------:R-:W-:Y:S01]  /*2880*/  IMAD.HI R29, R21, 0x38e38e39, RZ ;  /* 0x38e38e39151d7827 */ /* 0x000fe200078e02ff */
[----:B-1----:R-:W1:Y:S02]  /*2890*/  LDC.64 R22, c[0x0][0x218] ;  /* 0x00008600ff167b82 */ /* 0x002e640000000a00 */
[----:B------:R3:W-:Y:S04]  /*28a0*/  STS [R36+0x280], R13 ;  /* 0x0002800d24007388 */ /* 0x0007e80000000800 */
[----:B------:R-:W-:Y:S01]  /*28b0*/  STS [R35+0x300], R14 ;  /* 0x0003000e23007388 */ /* 0x000fe20000000800 */
[----:B------:R-:W-:-:S03]  /*28c0*/  LOP3.LUT R9, R6, 0x200, RZ, 0xfc, !PT ;  /* 0x0000020006097812 */ /* 0x000fc600078efcff */
[----:B------:R4:W-:Y:S01]  /*28d0*/  STS [R40+0x380], R15 ;  /* 0x0003800f28007388 */ /* 0x0009e20000000800 */
[----:B------:R-:W-:-:S04]  /*28e0*/  SHF.R.U32.HI R9, RZ, 0x1, R9 ;  /* 0x00000001ff097819 */ /* 0x000fc80000011609 */
[----:B------:R-:W-:Y:S01]  /*28f0*/  LOP3.LUT R9, R9, 0x1f0, RZ, 0xc0, !PT ;  /* 0x000001f009097812 */ /* 0x000fe200078ec0ff */
[----:B------:R-:W-:-:S04]  /*2900*/  IMAD R8, R6, 0x4, R37 ;  /* 0x0000000406087824 */ /* 0x000fc800078e0225 */
[----:B------:R-:W-:Y:S01]  /*2910*/  VIADD R9, R9, UR4 ;  /* 0x0000000409097c36 */ /* 0x000fe20008000000 */
[----:B------:R-:W-:Y:S01]  /*2920*/  SHF.R.U32.HI R24, RZ, 0x1f, R29 ;  /* 0x0000001fff187819 */ /* 0x000fe2000001161d */
[----:B------:R-:W-:Y:S02]  /*2930*/  ULDC.64 UR4, c[0x0][0x220] ;  /* 0x0000880000047ab9 */ /* 0x000fe40000000a00 */
[----:B------:R-:W-:Y:S01]  /*2940*/  IMAD R6, R6, 0x4, R9 ;  /* 0x0000000406067824 */ /* 0x000fe200078e0209 */
[----:B------:R-:W-:Y:S01]  /*2950*/  BAR.SYNC.DEFER_BLOCKING 0x0 ;  /* 0x0000000000007b1d */ /* 0x000fe20000010000 */
[----:B------:R-:W-:-:S05]  /*2960*/  LEA.HI.SX32 R24, R29, R24, 0x1d ;  /* 0x000000181d187211 */ /* 0x000fca00078feaff */
[----:B------:R-:W5:Y:S04]  /*2970*/  LDS.128 R8, [R8] ;  /* 0x0000000008087984 */ /* 0x000f680000000c00 */
[----:B------:R-:W5:Y:S01]  /*2980*/  LDS.128 R4, [R6+0x800] ;  /* 0x0008000006047984 */ /* 0x000f620000000c00 */
[----:B------:R-:W-:Y:S01]  /*2990*/  IMAD R25, R24, -0x24, R21 ;  /* 0xffffffdc18197824 */ /* 0x000fe200078e0215 */
[----:B------:R-:W-:Y:S02]  /*29a0*/  SEL R20, R20, 0x8, P1 ;  /* 0x0000000814147807 */ /* 0x000fe40000800000 */
[----:B------:R-:W-:Y:S01]  /*29b0*/  ISETP.GE.AND P1, PT, R21, 0x90, PT ;  /* 0x000000901500780c */ /* 0x000fe20003f26270 */
[----:B------:R-:W-:Y:S01]  /*29c0*/  IMAD R25, R24, 0x9900, R25 ;  /* 0x0000990018197824 */ /* 0x000fe200078e0219 */
[----:B--2---:R-:W-:-:S02]  /*29d0*/  LOP3.LUT R12, R28, 0x10, RZ, 0xfc, !PT ;  /* 0x000000101c0c7812 */ /* 0x004fc400078efcff */
[----:B------:R-:W-:Y:S01]  /*29e0*/  SEL R19, R19, 0x8, P2 ;  /* 0x0000000813137807 */ /* 0x000fe20001000000 */
[C---:B------:R-:W-:Y:S01]  /*29f0*/  IMAD R25, R28.reuse, 0x24, R25 ;  /* 0x000000241c197824 */ /* 0x040fe200078e0219 */
[----:B------:R-:W-:Y:S02]  /*2a00*/  ISETP.LT.AND P2, PT, R28, 0x140, !P1 ;  /* 0x000001401c00780c */ /* 0x000fe40004f41270 */
[----:B------:R-:W-:Y:S01]  /*2a10*/  ISETP.LT.AND P1, PT, R12, 0x140, !P1 ;  /* 0x000001400c00780c */ /* 0x000fe20004f21270 */
[----:B------:R-:W-:Y:S02]  /*2a20*/  IMAD R21, R3, 0x140, R2 ;  /* 0x0000014003157824 */ /* 0x000fe400078e0202 */
[C---:B---3--:R-:W-:Y:S01]  /*2a30*/  VIADD R13, R25.reuse, 0x240 ;  /* 0x00000240190d7836 */ /* 0x048fe20000000000 */
[----:B----4-:R-:W-:Y:S01]  /*2a40*/  SEL R15, R0, 0x8, P3 ;  /* 0x00000008000f7807 */ /* 0x010fe20001800000 */
[----:B-1----:R-:W-:Y:S01]  /*2a50*/  IMAD.WIDE R2, R25, 0x4, R22 ;  /* 0x0000000419027825 */ /* 0x002fe200078e0216 */
[----:B------:R-:W-:-:S02]  /*2a60*/  SEL R16, R16, 0x8, P4 ;  /* 0x0000000810107807 */ /* 0x000fc40002000000 */
[----:B------:R-:W-:Y:S01]  /*2a70*/  SEL R17, R17, 0x8, P5 ;  /* 0x0000000811117807 */ /* 0x000fe20002800000 */
[----:B------:R-:W-:Y:S01]  /*2a80*/  IMAD.WIDE R12, R13, 0x4, R22 ;  /* 0x000000040d0c7825 */ /* 0x000fe200078e0216 */
[----:B------:R-:W-:Y:S02]  /*2a90*/  SEL R18, R18, 0x8, P6 ;  /* 0x0000000812127807 */ /* 0x000fe40003000000 */
[----:B------:R-:W-:Y:S02]  /*2aa0*/  IADD3 R14, P3, R21, UR4, RZ ;  /* 0x00000004150e7c10 */ /* 0x000fe4000ff7e0ff */
[----:B------:R-:W-:Y:S02]  /*2ab0*/  PRMT R30, R31, 0x3340, R30 ;  /* 0x000033401f1e7816 */ /* 0x000fe4000000001e */
[----:B------:R-:W-:Y:S02]  /*2ac0*/  PRMT R19, R20, 0x3340, R19 ;  /* 0x0000334014137816 */ /* 0x000fe40000000013 */
[----:B------:R-:W-:-:S02]  /*2ad0*/  PRMT R16, R15, 0x3340, R16 ;  /* 0x000033400f107816 */ /* 0x000fc40000000010 */
[----:B------:R-:W-:Y:S02]  /*2ae0*/  PRMT R17, R17, 0x3340, R18 ;  /* 0x0000334011117816 */ /* 0x000fe40000000012 */
[----:B------:R-:W-:Y:S01]  /*2af0*/  LEA.HI.X.SX32 R15, R21, UR5, 0x1, P3 ;  /* 0x00000005150f7c11 */ /* 0x000fe200098f0eff */
[----:B-----5:R1:W-:Y:S01]  /*2b00*/  @P2 STG.E.128 desc[UR6][R2.64], R8 ;  /* 0x0000000802002986 */ /* 0x0203e2000c101d06 */
[----:B------:R-:W-:-:S03]  /*2b10*/  PRMT R30, R30, 0x5410, R19 ;  /* 0x000054101e1e7816 */ /* 0x000fc60000000013 */
[----:B0-----:R1:W-:Y:S01]  /*2b20*/  @P1 STG.E.128 desc[UR6][R12.64], R4 ;  /* 0x000000040c001986 */ /* 0x0013e2000c101d06 */
[----:B------:R-:W-:Y:S01]  /*2b30*/  PRMT R31, R16, 0x5410, R17 ;  /* 0x00005410101f7816 */ /* 0x000fe20000000011 */
[----:B------:R-:W-:Y:S06]  /*2b40*/  @!P0 EXIT ;  /* 0x000000000000894d */ /* 0x000fec0003800000 */
[----:B------:R-:W-:Y:S01]  /*2b50*/  STG.E.64 desc[UR6][R14.64], R30 ;  /* 0x0000001e0e007986 */ /* 0x000fe2000c101b06 */
[----:B------:R-:W-:Y:S05]  /*2b60*/  EXIT ;  /* 0x000000000000794d */ /* 0x000fea0003800000 */
.L_x_0:
[----:B------:R-:W-:-:S00]  /*2b70*/  BRA `(.L_x_0) ;  /* 0xfffffffc00fc7947 */ /* 0x000fc0000383ffff */
[----:B------:R-:W-:-:S00]  /*2b80*/  NOP ;  /* 0x0000000000007918 */ /* 0x000fc00000000000 */
[----:B------:R-:W-:-:S00]  /*2b90*/  NOP ;  /* 0x0000000000007918 */ /* 0x000fc00000000000 */
[----:B------:R-:W-:-:S00]  /*2ba0*/  NOP ;  /* 0x0000000000007918 */ /* 0x000fc00000000000 */
[----:B------:R-:W-:-:S00]  /*2bb0*/  NOP ;  /* 0x0000000000007918 */ /* 0x000fc00000000000 */
[----:B------:R-:W-:-:S00]  /*2bc0*/  NOP ;  /* 0x0000000000007918 */ /* 0x000fc00000000000 */
[----:B------:R-:W-:-:S00]  /*2bd0*/  NOP ;  /* 0x0000000000007918 */ /* 0x000fc00000000000 */
[----:B------:R-:W-:-:S00]  /*2be0*/  NOP ;  /* 0x0000000000007918 */ /* 0x000fc00000000000 */
[----:B------:R-:W-:-:S00]  /*2bf0*/  NOP ;  /* 0x0000000000007918 */ /* 0x000fc00000000000 */
.L_x_1:


//--------------------- .nv.shared.triton_poi_fused_max_pool2d_with_indices_35 --------------------------
	.section	.nv.shared.triton_poi_fused_max_pool2d_with_indices_35,"aw",@nobits
	.sectionflags	@""
	.align	16
	.zero		1024


//--------------------- .nv.constant0.triton_poi_fused_max_pool2d_with_indices_35 --------------------------
	.section	.nv.constant0.triton_poi_fused_max_pool2d_with_indices_35,"a",@progbits
	.sectionflags	@""
	.align	4
.nv.constant0.triton_poi_fused_max_pool2d_with_indices_35:
	.zero		560
